//
// Generated by NVIDIA NVVM Compiler
//
// Compiler Build ID: CL-36424714
// Cuda compilation tools, release 13.0, V13.0.88
// Based on NVVM 20.0.0
//

.version 9.0
.target sm_100
.address_size 64

	// .globl	_Z10cuda_mergePKiPiii

.visible .entry _Z10cuda_mergePKiPiii(
	.param .u64 .ptr .align 1 _Z10cuda_mergePKiPiii_param_0,
	.param .u64 .ptr .align 1 _Z10cuda_mergePKiPiii_param_1,
	.param .u32 _Z10cuda_mergePKiPiii_param_2,
	.param .u32 _Z10cuda_mergePKiPiii_param_3
)
{
	.reg .pred 	%p<26>;
	.reg .b32 	%r<125>;
	.reg .b64 	%rd<42>;

	ld.param.u64 	%rd9, [_Z10cuda_mergePKiPiii_param_0];
	ld.param.u64 	%rd10, [_Z10cuda_mergePKiPiii_param_1];
	ld.param.u32 	%r62, [_Z10cuda_mergePKiPiii_param_2];
	ld.param.u32 	%r63, [_Z10cuda_mergePKiPiii_param_3];
	cvta.to.global.u64 	%rd1, %rd10;
	cvta.to.global.u64 	%rd2, %rd9;
	mov.u32 	%r64, %ctaid.x;
	mov.u32 	%r65, %ntid.x;
	mov.u32 	%r66, %tid.x;
	mad.lo.s32 	%r1, %r64, %r65, %r66;
	mul.wide.s32 	%rd11, %r1, %r63;
	shl.b64 	%rd12, %rd11, 1;
	cvt.s64.s32 	%rd13, %r62;
	setp.ge.s64 	%p1, %rd12, %rd13;
	@%p1 bra 	$L__BB0_24;
	mul.lo.s32 	%r67, %r1, %r63;
	shl.b32 	%r102, %r67, 1;
	add.s32 	%r3, %r102, %r63;
	setp.lt.s32 	%p2, %r3, %r62;
	@%p2 bra 	$L__BB0_9;
	setp.ge.s32 	%p3, %r102, %r62;
	@%p3 bra 	$L__BB0_24;
	sub.s32 	%r68, %r62, %r102;
	and.b32  	%r4, %r68, 3;
	setp.eq.s32 	%p4, %r4, 0;
	mov.u32 	%r101, %r102;
	@%p4 bra 	$L__BB0_6;
	neg.s32 	%r99, %r4;
	mov.u32 	%r101, %r102;
$L__BB0_5:
	.pragma "nounroll";
	mul.wide.s32 	%rd14, %r101, 4;
	add.s64 	%rd15, %rd1, %rd14;
	add.s64 	%rd16, %rd2, %rd14;
	ld.global.u32 	%r69, [%rd16];
	st.global.u32 	[%rd15], %r69;
	add.s32 	%r101, %r101, 1;
	add.s32 	%r99, %r99, 1;
	setp.ne.s32 	%p5, %r99, 0;
	@%p5 bra 	$L__BB0_5;
$L__BB0_6:
	sub.s32 	%r70, %r102, %r62;
	setp.gt.u32 	%p6, %r70, -4;
	@%p6 bra 	$L__BB0_24;
	sub.s32 	%r123, %r101, %r62;
	add.s64 	%rd3, %rd2, 8;
	add.s64 	%rd4, %rd1, 8;
$L__BB0_8:
	mul.wide.s32 	%rd17, %r101, 4;
	add.s64 	%rd18, %rd3, %rd17;
	add.s64 	%rd19, %rd4, %rd17;
	ld.global.u32 	%r71, [%rd18+-8];
	st.global.u32 	[%rd19+-8], %r71;
	ld.global.u32 	%r72, [%rd18+-4];
	st.global.u32 	[%rd19+-4], %r72;
	ld.global.u32 	%r73, [%rd18];
	st.global.u32 	[%rd19], %r73;
	ld.global.u32 	%r74, [%rd18+4];
	st.global.u32 	[%rd19+4], %r74;
	add.s32 	%r101, %r101, 4;
	add.s32 	%r123, %r123, 4;
	setp.ne.s32 	%p7, %r123, 0;
	@%p7 bra 	$L__BB0_8;
	bra.uni 	$L__BB0_24;
$L__BB0_9:
	shl.b32 	%r75, %r63, 1;
	add.s32 	%r76, %r3, %r63;
	min.s32 	%r12, %r76, %r62;
	setp.lt.s32 	%p8, %r63, 1;
	setp.le.s32 	%p9, %r75, %r63;
	or.pred  	%p10, %p8, %p9;
	mov.u32 	%r103, %r3;
	mov.u32 	%r111, %r102;
	@%p10 bra 	$L__BB0_10;
	bra.uni 	$L__BB0_25;
$L__BB0_10:
	setp.ge.s32 	%p16, %r102, %r3;
	@%p16 bra 	$L__BB0_17;
	sub.s32 	%r85, %r3, %r102;
	and.b32  	%r16, %r85, 3;
	setp.eq.s32 	%p17, %r16, 0;
	mov.u32 	%r109, %r102;
	@%p17 bra 	$L__BB0_14;
	neg.s32 	%r105, %r16;
	mov.u32 	%r109, %r102;
$L__BB0_13:
	.pragma "nounroll";
	mul.wide.s32 	%rd26, %r111, 4;
	add.s64 	%rd27, %rd1, %rd26;
	mul.wide.s32 	%rd28, %r109, 4;
	add.s64 	%rd29, %rd2, %rd28;
	add.s32 	%r109, %r109, 1;
	ld.global.u32 	%r86, [%rd29];
	add.s32 	%r111, %r111, 1;
	st.global.u32 	[%rd27], %r86;
	add.s32 	%r105, %r105, 1;
	setp.ne.s32 	%p18, %r105, 0;
	@%p18 bra 	$L__BB0_13;
$L__BB0_14:
	sub.s32 	%r87, %r102, %r3;
	setp.gt.u32 	%p19, %r87, -4;
	@%p19 bra 	$L__BB0_17;
	add.s64 	%rd5, %rd2, 8;
	sub.s32 	%r117, %r109, %r3;
	add.s64 	%rd6, %rd1, 8;
$L__BB0_16:
	mul.wide.s32 	%rd30, %r109, 4;
	add.s64 	%rd31, %rd5, %rd30;
	mul.wide.s32 	%rd32, %r111, 4;
	add.s64 	%rd33, %rd6, %rd32;
	ld.global.u32 	%r88, [%rd31+-8];
	st.global.u32 	[%rd33+-8], %r88;
	ld.global.u32 	%r89, [%rd31+-4];
	st.global.u32 	[%rd33+-4], %r89;
	ld.global.u32 	%r90, [%rd31];
	st.global.u32 	[%rd33], %r90;
	add.s32 	%r109, %r109, 4;
	ld.global.u32 	%r91, [%rd31+4];
	add.s32 	%r111, %r111, 4;
	st.global.u32 	[%rd33+4], %r91;
	add.s32 	%r117, %r117, 4;
	setp.eq.s32 	%p20, %r117, 0;
	@%p20 bra 	$L__BB0_17;
	bra.uni 	$L__BB0_16;
$L__BB0_17:
	setp.ge.s32 	%p21, %r103, %r12;
	@%p21 bra 	$L__BB0_24;
	sub.s32 	%r92, %r12, %r103;
	and.b32  	%r35, %r92, 3;
	setp.eq.s32 	%p22, %r35, 0;
	mov.u32 	%r116, %r103;
	@%p22 bra 	$L__BB0_21;
	neg.s32 	%r112, %r35;
	mov.u32 	%r116, %r103;
$L__BB0_20:
	.pragma "nounroll";
	mul.wide.s32 	%rd34, %r111, 4;
	add.s64 	%rd35, %rd1, %rd34;
	mul.wide.s32 	%rd36, %r116, 4;
	add.s64 	%rd37, %rd2, %rd36;
	add.s32 	%r116, %r116, 1;
	ld.global.u32 	%r93, [%rd37];
	add.s32 	%r111, %r111, 1;
	st.global.u32 	[%rd35], %r93;
	add.s32 	%r112, %r112, 1;
	setp.ne.s32 	%p23, %r112, 0;
	@%p23 bra 	$L__BB0_20;
$L__BB0_21:
	sub.s32 	%r94, %r103, %r12;
	setp.gt.u32 	%p24, %r94, -4;
	@%p24 bra 	$L__BB0_24;
	add.s64 	%rd7, %rd2, 8;
	sub.s32 	%r120, %r116, %r12;
	add.s64 	%rd8, %rd1, 8;
$L__BB0_23:
	mul.wide.s32 	%rd38, %r116, 4;
	add.s64 	%rd39, %rd7, %rd38;
	mul.wide.s32 	%rd40, %r111, 4;
	add.s64 	%rd41, %rd8, %rd40;
	ld.global.u32 	%r95, [%rd39+-8];
	st.global.u32 	[%rd41+-8], %r95;
	ld.global.u32 	%r96, [%rd39+-4];
	st.global.u32 	[%rd41+-4], %r96;
	ld.global.u32 	%r97, [%rd39];
	st.global.u32 	[%rd41], %r97;
	add.s32 	%r116, %r116, 4;
	ld.global.u32 	%r98, [%rd39+4];
	add.s32 	%r111, %r111, 4;
	st.global.u32 	[%rd41+4], %r98;
	add.s32 	%r120, %r120, 4;
	setp.eq.s32 	%p25, %r120, 0;
	@%p25 bra 	$L__BB0_24;
	bra.uni 	$L__BB0_23;
$L__BB0_24:
	ret;
$L__BB0_25:
	mul.wide.s32 	%rd20, %r102, 4;
	add.s64 	%rd21, %rd2, %rd20;
	ld.global.u32 	%r77, [%rd21];
	mul.wide.s32 	%rd22, %r103, 4;
	add.s64 	%rd23, %rd2, %rd22;
	ld.global.u32 	%r79, [%rd23];
	setp.ge.s32 	%p11, %r77, %r79;
	setp.lt.s32 	%p12, %r77, %r79;
	selp.u32 	%r81, 1, 0, %p12;
	add.s32 	%r102, %r102, %r81;
	selp.u32 	%r82, 1, 0, %p11;
	add.s32 	%r103, %r103, %r82;
	min.s32 	%r83, %r77, %r79;
	mul.wide.s32 	%rd24, %r111, 4;
	add.s64 	%rd25, %rd1, %rd24;
	st.global.u32 	[%rd25], %r83;
	add.s32 	%r111, %r111, 1;
	setp.lt.s32 	%p13, %r102, %r3;
	setp.lt.s32 	%p14, %r103, %r12;
	and.pred  	%p15, %p13, %p14;
	@%p15 bra 	$L__BB0_25;
	bra.uni 	$L__BB0_10;

}


// ===== COMPILED SASS (sm_100) =====

	.target	sm_100

	.elftype	@"ET_EXEC"


//--------------------- .note.nv.tkinfo           --------------------------
	.section	.note.nv.tkinfo,"",@"SHT_NOTE"
	.sectionflags	@"SHF_NOTE_NV_TKINFO"
	.tkinfo
        /*0018*/ 	.word	0x00000002
        /*0030*/ 	.string	""
        /*0030*/ 	.string	"ptxas"
        /*0030*/ 	.string	"Cuda compilation tools, release 13.0, V13.0.88"
        /*0030*/ 	.string	"Build cuda_13.0.r13.0/compiler.36424714_0"
        /*0030*/ 	.string	"-arch sm_100 -m 64 "



//--------------------- .note.nv.cuinfo           --------------------------
	.section	.note.nv.cuinfo,"",@"SHT_NOTE"
	.sectionflags	@"SHF_NOTE_NV_CUINFO"
        /*0018*/ 	.short	0x0002
        /*001a*/ 	.short	0x0064
        /*001c*/ 	.short	0x0082
	.zero		2


//--------------------- .nv.info                  --------------------------
	.section	.nv.info,"",@"SHT_CUDA_INFO"
	.align	4


	//----- nvinfo : EIATTR_REGCOUNT
	.align		4
        /*0000*/ 	.byte	0x04, 0x2f
        /*0002*/ 	.short	(.L_1 - .L_0)
	.align		4
.L_0:
        /*0004*/ 	.word	index@(_Z10cuda_mergePKiPiii)
        /*0008*/ 	.word	0x00000018


	//----- nvinfo : EIATTR_FRAME_SIZE
	.align		4
.L_1:
        /*000c*/ 	.byte	0x04, 0x11
        /*000e*/ 	.short	(.L_3 - .L_2)
	.align		4
.L_2:
        /*0010*/ 	.word	index@(_Z10cuda_mergePKiPiii)
        /*0014*/ 	.word	0x00000000


	//----- nvinfo : EIATTR_MIN_STACK_SIZE
	.align		4
.L_3:
        /*0018*/ 	.byte	0x04, 0x12
        /*001a*/ 	.short	(.L_5 - .L_4)
	.align		4
.L_4:
        /*001c*/ 	.word	index@(_Z10cuda_mergePKiPiii)
        /*0020*/ 	.word	0x00000000
.L_5:


//--------------------- .nv.compat                --------------------------
	.section	.nv.compat,"",@"SHT_CUDA_COMPAT_INFO"
	.align	4
        /*0000*/ 	.byte	0x02, 0x09, 0x00, 0x00, 0x02, 0x02, 0x01, 0x00, 0x02, 0x05, 0x05, 0x00, 0x03, 0x07, 0x01, 0x01
        /*0010*/ 	.byte	0x02, 0x03, 0x00, 0x00, 0x02, 0x06, 0x01, 0x00, 0x04, 0x0b, 0x08, 0x00, 0x09, 0x00, 0x00, 0x00
        /*0020*/ 	.byte	0x00, 0x00, 0x00, 0x00


//--------------------- .nv.info._Z10cuda_mergePKiPiii --------------------------
	.section	.nv.info._Z10cuda_mergePKiPiii,"",@"SHT_CUDA_INFO"
	.sectionflags	@""
	.align	4


	//----- nvinfo : EIATTR_CUDA_API_VERSION
	.align		4
        /*0000*/ 	.byte	0x04, 0x37
        /*0002*/ 	.short	(.L_7 - .L_6)
.L_6:
        /*0004*/ 	.word	0x00000082


	//----- nvinfo : EIATTR_KPARAM_INFO
	.align		4
.L_7:
        /*0008*/ 	.byte	0x04, 0x17
        /*000a*/ 	.short	(.L_9 - .L_8)
.L_8:
        /*000c*/ 	.word	0x00000000
        /*0010*/ 	.short	0x0003
        /*0012*/ 	.short	0x0014
        /*0014*/ 	.byte	0x00, 0xf0, 0x11, 0x00


	//----- nvinfo : EIATTR_KPARAM_INFO
	.align		4
.L_9:
        /*0018*/ 	.byte	0x04, 0x17
        /*001a*/ 	.short	(.L_11 - .L_10)
.L_10:
        /*001c*/ 	.word	0x00000000
        /*0020*/ 	.short	0x0002
        /*0022*/ 	.short	0x0010
        /*0024*/ 	.byte	0x00, 0xf0, 0x11, 0x00


	//----- nvinfo : EIATTR_KPARAM_INFO
	.align		4
.L_11:
        /*0028*/ 	.byte	0x04, 0x17
        /*002a*/ 	.short	(.L_13 - .L_12)
.L_12:
        /*002c*/ 	.word	0x00000000
        /*0030*/ 	.short	0x0001
        /*0032*/ 	.short	0x0008
        /*0034*/ 	.byte	0x00, 0xf5, 0x21, 0x00


	//----- nvinfo : EIATTR_KPARAM_INFO
	.align		4
.L_13:
        /*0038*/ 	.byte	0x04, 0x17
        /*003a*/ 	.short	(.L_15 - .L_14)
.L_14:
        /*003c*/ 	.word	0x00000000
        /*0040*/ 	.short	0x0000
        /*0042*/ 	.short	0x0000
        /*0044*/ 	.byte	0x00, 0xf5, 0x21, 0x00


	//----- nvinfo : EIATTR_SPARSE_MMA_MASK
	.align		4
.L_15:
        /*0048*/ 	.byte	0x03, 0x50
        /*004a*/ 	.short	0x0000


	//----- nvinfo : EIATTR_MAXREG_COUNT
	.align		4
        /*004c*/ 	.byte	0x03, 0x1b
        /*004e*/ 	.short	0x00ff


	//----- nvinfo : EIATTR_MERCURY_ISA_VERSION
	.align		4
        /*0050*/ 	.byte	0x03, 0x5f
        /*0052*/ 	.short	0x0101


	//----- nvinfo : EIATTR_VRC_CTA_INIT_COUNT
	.align		4
        /*0054*/ 	.byte	0x02, 0x4a
	.zero		1
	.zero		1


	//----- nvinfo : EIATTR_EXIT_INSTR_OFFSETS
	.align		4
        /*0058*/ 	.byte	0x04, 0x1c
        /*005a*/ 	.short	(.L_17 - .L_16)


	//   ....[0]....
.L_16:
        /*005c*/ 	.word	0x000000c0


	//   ....[1]....
        /*0060*/ 	.word	0x00000140


	//   ....[2]....
        /*0064*/ 	.word	0x00000270


	//   ....[3]....
        /*0068*/ 	.word	0x000003d0


	//   ....[4]....
        /*006c*/ 	.word	0x000008d0


	//   ....[5]....
        /*0070*/ 	.word	0x00000a10


	//   ....[6]....
        /*0074*/ 	.word	0x00000b50


	//----- nvinfo : EIATTR_CRS_STACK_SIZE
	.align		4
.L_17:
        /*0078*/ 	.byte	0x04, 0x1e
        /*007a*/ 	.short	(.L_19 - .L_18)
.L_18:
        /*007c*/ 	.word	0x00000000


	//----- nvinfo : EIATTR_CBANK_PARAM_SIZE
	.align		4
.L_19:
        /*0080*/ 	.byte	0x03, 0x19
        /*0082*/ 	.short	0x0018


	//----- nvinfo : EIATTR_PARAM_CBANK
	.align		4
        /*0084*/ 	.byte	0x04, 0x0a
        /*0086*/ 	.short	(.L_21 - .L_20)
	.align		4
.L_20:
        /*0088*/ 	.word	index@(.nv.constant0._Z10cuda_mergePKiPiii)
        /*008c*/ 	.short	0x0380
        /*008e*/ 	.short	0x0018


	//----- nvinfo : EIATTR_SW_WAR
	.align		4
.L_21:
        /*0090*/ 	.byte	0x04, 0x36
        /*0092*/ 	.short	(.L_23 - .L_22)
.L_22:
        /*0094*/ 	.word	0x00000008
.L_23:


//--------------------- .nv.callgraph             --------------------------
	.section	.nv.callgraph,"",@"SHT_CUDA_CALLGRAPH"
	.align	4
	.sectionentsize	8
	.align		4
        /*0000*/ 	.word	0x00000000
	.align		4
        /*0004*/ 	.word	0xffffffff
	.align		4
        /*0008*/ 	.word	0x00000000
	.align		4
        /*000c*/ 	.word	0xfffffffe
	.align		4
        /*0010*/ 	.word	0x00000000
	.align		4
        /*0014*/ 	.word	0xfffffffd
	.align		4
        /*0018*/ 	.word	0x00000000
	.align		4
        /*001c*/ 	.word	0xfffffffc


//--------------------- .text._Z10cuda_mergePKiPiii --------------------------
	.section	.text._Z10cuda_mergePKiPiii,"ax",@progbits
	.align	128
        .global         _Z10cuda_mergePKiPiii
        .type           _Z10cuda_mergePKiPiii,@function
        .size           _Z10cuda_mergePKiPiii,(.L_x_18 - _Z10cuda_mergePKiPiii)
        .other          _Z10cuda_mergePKiPiii,@"STO_CUDA_ENTRY STV_DEFAULT"
_Z10cuda_mergePKiPiii:
.text._Z10cuda_mergePKiPiii:
[----:B------:R-:W-:Y:S01]  /*0000*/  LDC R1, c[0x0][0x37c] ;  /* 0x0000df00ff017b82 */ /* 0x000fe20000000800 */
[----:B------:R-:W0:Y:S07]  /*0010*/  S2R R5, SR_TID.X ;  /* 0x0000000000057919 */ /* 0x000e2e0000002100 */
[----:B------:R-:W0:Y:S08]  /*0020*/  S2UR UR4, SR_CTAID.X ;  /* 0x00000000000479c3 */ /* 0x000e300000002500 */
[----:B------:R-:W0:Y:S08]  /*0030*/  LDC R0, c[0x0][0x360] ;  /* 0x0000d800ff007b82 */ /* 0x000e300000000800 */
[----:B------:R-:W1:Y:S01]  /*0040*/  LDC.64 R2, c[0x0][0x390] ;  /* 0x0000e400ff027b82 */ /* 0x000e620000000a00 */
[----:B0-----:R-:W-:-:S04]  /*0050*/  IMAD R0, R0, UR4, R5 ;  /* 0x0000000400007c24 */ /* 0x001fc8000f8e0205 */
[----:B-1----:R-:W-:Y:S01]  /*0060*/  IMAD.WIDE R4, R0, R3, RZ ;  /* 0x0000000300047225 */ /* 0x002fe200078e02ff */
[----:B------:R-:W-:-:S03]  /*0070*/  SHF.R.S32.HI R6, RZ, 0x1f, R2 ;  /* 0x0000001fff067819 */ /* 0x000fc60000011402 */
[C---:B------:R-:W-:Y:S01]  /*0080*/  IMAD.SHL.U32 R7, R4.reuse, 0x2, RZ ;  /* 0x0000000204077824 */ /* 0x040fe200078e00ff */
[----:B------:R-:W-:-:S04]  /*0090*/  SHF.L.U64.HI R5, R4, 0x1, R5 ;  /* 0x0000000104057819 */ /* 0x000fc80000010205 */
[----:B------:R-:W-:-:S04]  /*00a0*/  ISETP.GE.U32.AND P0, PT, R7, R2, PT ;  /* 0x000000020700720c */ /* 0x000fc80003f06070 */
[----:B------:R-:W-:-:S13]  /*00b0*/  ISETP.GE.AND.EX P0, PT, R5, R6, PT, P0 ;  /* 0x000000060500720c */ /* 0x000fda0003f06300 */
[----:B------:R-:W-:Y:S05]  /*00c0*/  @P0 EXIT ;  /* 0x000000000000094d */ /* 0x000fea0003800000 */
[----:B------:R-:W-:Y:S01]  /*00d0*/  IMAD R0, R0, R3, RZ ;  /* 0x0000000300007224 */ /* 0x000fe200078e02ff */
[----:B------:R-:W0:Y:S03]  /*00e0*/  LDCU.64 UR4, c[0x0][0x358] ;  /* 0x00006b00ff0477ac */ /* 0x000e260008000a00 */
[----:B------:R-:W-:-:S05]  /*00f0*/  IMAD.SHL.U32 R4, R0, 0x2, RZ ;  /* 0x0000000200047824 */ /* 0x000fca00078e00ff */
[----:B------:R-:W-:-:S04]  /*0100*/  IADD3 R5, PT, PT, R4, R3, RZ ;  /* 0x0000000304057210 */ /* 0x000fc80007ffe0ff */
[----:B------:R-:W-:-:S13]  /*0110*/  ISETP.GE.AND P0, PT, R5, R2, PT ;  /* 0x000000020500720c */ /* 0x000fda0003f06270 */
[----:B0-----:R-:W-:Y:S05]  /*0120*/  @!P0 BRA `(.L_x_0) ;  /* 0x0000000000ac8947 */ /* 0x001fea0003800000 */
[----:B------:R-:W-:-:S13]  /*0130*/  ISETP.GE.AND P0, PT, R4, R2, PT ;  /* 0x000000020400720c */ /* 0x000fda0003f06270 */
[----:B------:R-:W-:Y:S05]  /*0140*/  @P0 EXIT ;  /* 0x000000000000094d */ /* 0x000fea0003800000 */
[----:B------:R-:W-:Y:S01]  /*0150*/  IMAD.IADD R0, R2, 0x1, -R4 ;  /* 0x0000000102007824 */ /* 0x000fe200078e0a04 */
[----:B------:R-:W-:Y:S01]  /*0160*/  BSSY.RECONVERGENT B0, `(.L_x_1) ;  /* 0x0000010000007945 */ /* 0x000fe20003800200 */
[----:B------:R-:W-:-:S03]  /*0170*/  IMAD.IADD R3, R4, 0x1, -R2 ;  /* 0x0000000104037824 */ /* 0x000fc600078e0a02 */
[----:B------:R-:W-:Y:S02]  /*0180*/  LOP3.LUT P1, R0, R0, 0x3, RZ, 0xc0, !PT ;  /* 0x0000000300007812 */ /* 0x000fe4000782c0ff */
[----:B------:R-:W-:-:S11]  /*0190*/  ISETP.GT.U32.AND P0, PT, R3, -0x4, PT ;  /* 0xfffffffc0300780c */ /* 0x000fd60003f04070 */
[----:B------:R-:W-:Y:S05]  /*01a0*/  @!P1 BRA `(.L_x_2) ;  /* 0x00000000002c9947 */ /* 0x000fea0003800000 */
[----:B------:R-:W0:Y:S01]  /*01b0*/  LDC.64 R12, c[0x0][0x380] ;  /* 0x0000e000ff0c7b82 */ /* 0x000e220000000a00 */
[----:B------:R-:W-:-:S07]  /*01c0*/  IADD3 R0, PT, PT, -R0, RZ, RZ ;  /* 0x000000ff00007210 */ /* 0x000fce0007ffe1ff */
[----:B------:R-:W1:Y:S02]  /*01d0*/  LDC.64 R10, c[0x0][0x388] ;  /* 0x0000e200ff0a7b82 */ /* 0x000e640000000a00 */
.L_x_3:
[----:B0-2---:R-:W-:-:S06]  /*01e0*/  IMAD.WIDE R8, R4, 0x4, R12 ;  /* 0x0000000404087825 */ /* 0x005fcc00078e020c */
[----:B------:R-:W2:Y:S01]  /*01f0*/  LDG.E R9, desc[UR4][R8.64] ;  /* 0x0000000408097981 */ /* 0x000ea2000c1e1900 */
[----:B-1----:R-:W-:-:S04]  /*0200*/  IMAD.WIDE R6, R4, 0x4, R10 ;  /* 0x0000000404067825 */ /* 0x002fc800078e020a */
[----:B------:R-:W-:Y:S02]  /*0210*/  VIADD R0, R0, 0x1 ;  /* 0x0000000100007836 */ /* 0x000fe40000000000 */
[----:B------:R-:W-:-:S03]  /*0220*/  VIADD R4, R4, 0x1 ;  /* 0x0000000104047836 */ /* 0x000fc60000000000 */
[----:B------:R-:W-:Y:S01]  /*0230*/  ISETP.NE.AND P1, PT, R0, RZ, PT ;  /* 0x000000ff0000720c */ /* 0x000fe20003f25270 */
[----:B--2---:R2:W-:-:S12]  /*0240*/  STG.E desc[UR4][R6.64], R9 ;  /* 0x0000000906007986 */ /* 0x0045d8000c101904 */
[----:B------:R-:W-:Y:S05]  /*0250*/  @P1 BRA `(.L_x_3) ;  /* 0xfffffffc00e01947 */ /* 0x000fea000383ffff */
.L_x_2:
[----:B------:R-:W-:Y:S05]  /*0260*/  BSYNC.RECONVERGENT B0 ;  /* 0x0000000000007941 */ /* 0x000fea0003800200 */
.L_x_1:
[----:B------:R-:W-:Y:S05]  /*0270*/  @P0 EXIT ;  /* 0x000000000000094d */ /* 0x000fea0003800000 */
[----:B--2---:R-:W0:Y:S01]  /*0280*/  LDC.64 R8, c[0x0][0x380] ;  /* 0x0000e000ff087b82 */ /* 0x004e220000000a00 */
[----:B------:R-:W-:-:S07]  /*0290*/  IADD3 R0, PT, PT, R4, -R2, RZ ;  /* 0x8000000204007210 */ /* 0x000fce0007ffe0ff */
[----:B------:R-:W1:Y:S01]  /*02a0*/  LDC.64 R10, c[0x0][0x388] ;  /* 0x0000e200ff0a7b82 */ /* 0x000e620000000a00 */
[----:B0-----:R-:W-:-:S05]  /*02b0*/  IADD3 R8, P0, PT, R8, 0x8, RZ ;  /* 0x0000000808087810 */ /* 0x001fca0007f1e0ff */
[----:B------:R-:W-:Y:S01]  /*02c0*/  IMAD.X R9, RZ, RZ, R9, P0 ;  /* 0x000000ffff097224 */ /* 0x000fe200000e0609 */
[----:B-1----:R-:W-:-:S05]  /*02d0*/  IADD3 R10, P1, PT, R10, 0x8, RZ ;  /* 0x000000080a0a7810 */ /* 0x002fca0007f3e0ff */
[----:B------:R-:W-:-:S08]  /*02e0*/  IMAD.X R11, RZ, RZ, R11, P1 ;  /* 0x000000ffff0b7224 */ /* 0x000fd000008e060b */
.L_x_4:
[----:B------:R-:W-:-:S05]  /*02f0*/  IMAD.WIDE R2, R4, 0x4, R8 ;  /* 0x0000000404027825 */ /* 0x000fca00078e0208 */
[----:B0-----:R-:W2:Y:S01]  /*0300*/  LDG.E R5, desc[UR4][R2.64+-0x8] ;  /* 0xfffff80402057981 */ /* 0x001ea2000c1e1900 */
[----:B------:R-:W-:-:S05]  /*0310*/  IMAD.WIDE R6, R4, 0x4, R10 ;  /* 0x0000000404067825 */ /* 0x000fca00078e020a */
[----:B--2---:R0:W-:Y:S04]  /*0320*/  STG.E desc[UR4][R6.64+-0x8], R5 ;  /* 0xfffff80506007986 */ /* 0x0041e8000c101904 */
[----:B------:R-:W2:Y:S04]  /*0330*/  LDG.E R13, desc[UR4][R2.64+-0x4] ;  /* 0xfffffc04020d7981 */ /* 0x000ea8000c1e1900 */
[----:B--2---:R0:W-:Y:S04]  /*0340*/  STG.E desc[UR4][R6.64+-0x4], R13 ;  /* 0xfffffc0d06007986 */ /* 0x0041e8000c101904 */
[----:B------:R-:W2:Y:S04]  /*0350*/  LDG.E R15, desc[UR4][R2.64] ;  /* 0x00000004020f7981 */ /* 0x000ea8000c1e1900 */
[----:B--2---:R0:W-:Y:S04]  /*0360*/  STG.E desc[UR4][R6.64], R15 ;  /* 0x0000000f06007986 */ /* 0x0041e8000c101904 */
[----:B------:R-:W2:Y:S01]  /*0370*/  LDG.E R17, desc[UR4][R2.64+0x4] ;  /* 0x0000040402117981 */ /* 0x000ea2000c1e1900 */
[----:B------:R-:W-:Y:S01]  /*0380*/  IADD3 R0, PT, PT, R0, 0x4, RZ ;  /* 0x0000000400007810 */ /* 0x000fe20007ffe0ff */
[----:B------:R-:W-:-:S03]  /*0390*/  VIADD R4, R4, 0x4 ;  /* 0x0000000404047836 */ /* 0x000fc60000000000 */
[----:B------:R-:W-:Y:S01]  /*03a0*/  ISETP.NE.AND P0, PT, R0, RZ, PT ;  /* 0x000000ff0000720c */ /* 0x000fe20003f05270 */
[----:B--2---:R0:W-:-:S12]  /*03b0*/  STG.E desc[UR4][R6.64+0x4], R17 ;  /* 0x0000041106007986 */ /* 0x0041d8000c101904 */
[----:B------:R-:W-:Y:S05]  /*03c0*/  @P0 BRA `(.L_x_4) ;  /* 0xfffffffc00c80947 */ /* 0x000fea000383ffff */
[----:B------:R-:W-:Y:S05]  /*03d0*/  EXIT ;  /* 0x000000000000794d */ /* 0x000fea0003800000 */
.L_x_0:
[----:B------:R-:W-:Y:S01]  /*03e0*/  IMAD.SHL.U32 R0, R3, 0x2, RZ ;  /* 0x0000000203007824 */ /* 0x000fe200078e00ff */
[----:B------:R-:W0:Y:S01]  /*03f0*/  LDC.64 R6, c[0x0][0x380] ;  /* 0x0000e000ff067b82 */ /* 0x000e220000000a00 */
[----:B------:R-:W-:-:S03]  /*0400*/  VIADDMNMX R2, R5, R3, R2, PT ;  /* 0x0000000305027246 */ /* 0x000fc60003800102 */
[----:B------:R-:W-:Y:S01]  /*0410*/  ISETP.GT.AND P0, PT, R0, R3, PT ;  /* 0x000000030000720c */ /* 0x000fe20003f04270 */
[----:B------:R-:W-:-:S03]  /*0420*/  IMAD.MOV.U32 R0, RZ, RZ, R4 ;  /* 0x000000ffff007224 */ /* 0x000fc600078e0004 */
[----:B------:R-:W1:Y:S01]  /*0430*/  LDC.64 R8, c[0x0][0x388] ;  /* 0x0000e200ff087b82 */ /* 0x000e620000000a00 */
[----:B------:R-:W-:Y:S02]  /*0440*/  ISETP.LT.OR P0, PT, R3, 0x1, !P0 ;  /* 0x000000010300780c */ /* 0x000fe40004701670 */
[----:B------:R-:W-:-:S11]  /*0450*/  MOV R3, R5 ;  /* 0x0000000500037202 */ /* 0x000fd60000000f00 */
[----:B------:R-:W-:Y:S05]  /*0460*/  @P0 BRA `(.L_x_5) ;  /* 0x0000000000540947 */ /* 0x000fea0003800000 */
[----:B------:R-:W-:Y:S01]  /*0470*/  BSSY.RECONVERGENT B0, `(.L_x_5) ;  /* 0x0000014000007945 */ /* 0x000fe20003800200 */
.L_x_6:
[----:B0-----:R-:W-:-:S04]  /*0480*/  IMAD.WIDE R10, R4, 0x4, R6 ;  /* 0x00000004040a7825 */ /* 0x001fc800078e0206 */
[C---:B------:R-:W-:Y:S02]  /*0490*/  IMAD.WIDE R12, R3.reuse, 0x4, R6 ;  /* 0x00000004030c7825 */ /* 0x040fe400078e0206 */
[----:B------:R-:W2:Y:S04]  /*04a0*/  LDG.E R10, desc[UR4][R10.64] ;  /* 0x000000040a0a7981 */ /* 0x000ea8000c1e1900 */
[----:B------:R-:W2:Y:S01]  /*04b0*/  LDG.E R13, desc[UR4][R12.64] ;  /* 0x000000040c0d7981 */ /* 0x000ea2000c1e1900 */
[C---:B-1----:R-:W-:Y:S01]  /*04c0*/  IMAD.WIDE R14, R0.reuse, 0x4, R8 ;  /* 0x00000004000e7825 */ /* 0x042fe200078e0208 */
[----:B------:R-:W-:Y:S02]  /*04d0*/  IADD3 R17, PT, PT, R3, 0x1, RZ ;  /* 0x0000000103117810 */ /* 0x000fe40007ffe0ff */
[----:B------:R-:W-:Y:S01]  /*04e0*/  IADD3 R0, PT, PT, R0, 0x1, RZ ;  /* 0x0000000100007810 */ /* 0x000fe20007ffe0ff */
[----:B------:R-:W-:Y:S01]  /*04f0*/  VIADD R16, R4, 0x1 ;  /* 0x0000000104107836 */ /* 0x000fe20000000000 */
[----:B--2---:R-:W-:-:S02]  /*0500*/  ISETP.GE.AND P0, PT, R10, R13, PT ;  /* 0x0000000d0a00720c */ /* 0x004fc40003f06270 */
[CC--:B------:R-:W-:Y:S02]  /*0510*/  ISETP.GE.AND P1, PT, R10.reuse, R13.reuse, PT ;  /* 0x0000000d0a00720c */ /* 0x0c0fe40003f26270 */
[----:B------:R-:W-:-:S05]  /*0520*/  VIMNMX R19, PT, PT, R10, R13, PT ;  /* 0x0000000d0a137248 */ /* 0x000fca0003fe0100 */
[----:B------:R2:W-:Y:S04]  /*0530*/  STG.E desc[UR4][R14.64], R19 ;  /* 0x000000130e007986 */ /* 0x0005e8000c101904 */
[----:B------:R-:W-:Y:S02]  /*0540*/  @!P0 IMAD.MOV R17, RZ, RZ, R3 ;  /* 0x000000ffff118224 */ /* 0x000fe400078e0203 */
[----:B------:R-:W-:Y:S02]  /*0550*/  @P1 IMAD.MOV R16, RZ, RZ, R4 ;  /* 0x000000ffff101224 */ /* 0x000fe400078e0204 */
[----:B------:R-:W-:Y:S01]  /*0560*/  IMAD.MOV.U32 R3, RZ, RZ, R17 ;  /* 0x000000ffff037224 */ /* 0x000fe200078e0011 */
[----:B------:R-:W-:Y:S01]  /*0570*/  ISETP.GE.AND P0, PT, R17, R2, PT ;  /* 0x000000021100720c */ /* 0x000fe20003f06270 */
[----:B------:R-:W-:Y:S01]  /*0580*/  IMAD.MOV.U32 R4, RZ, RZ, R16 ;  /* 0x000000ffff047224 */ /* 0x000fe200078e0010 */
[----:B------:R-:W-:-:S13]  /*0590*/  ISETP.LT.AND P1, PT, R16, R5, PT ;  /* 0x000000051000720c */ /* 0x000fda0003f21270 */
[----:B--2---:R-:W-:Y:S05]  /*05a0*/  @!P0 BRA P1, `(.L_x_6) ;  /* 0xfffffffc00b48947 */ /* 0x004fea000083ffff */
[----:B------:R-:W-:Y:S05]  /*05b0*/  BSYNC.RECONVERGENT B0 ;  /* 0x0000000000007941 */ /* 0x000fea0003800200 */
.L_x_5:
[----:B------:R-:W-:Y:S01]  /*05c0*/  ISETP.GE.AND P0, PT, R4, R5, PT ;  /* 0x000000050400720c */ /* 0x000fe20003f06270 */
[----:B------:R-:W-:-:S12]  /*05d0*/  BSSY.RECONVERGENT B0, `(.L_x_7) ;  /* 0x000002e000007945 */ /* 0x000fd80003800200 */
[----:B------:R-:W-:Y:S05]  /*05e0*/  @P0 BRA `(.L_x_8) ;  /* 0x0000000000b00947 */ /* 0x000fea0003800000 */
[----:B0-----:R-:W-:Y:S01]  /*05f0*/  IADD3 R6, PT, PT, R5, -R4, RZ ;  /* 0x8000000405067210 */ /* 0x001fe20007ffe0ff */
[----:B------:R-:W-:Y:S01]  /*0600*/  IMAD.IADD R7, R4, 0x1, -R5 ;  /* 0x0000000104077824 */ /* 0x000fe200078e0a05 */
[----:B------:R-:W-:Y:S01]  /*0610*/  BSSY.RECONVERGENT B1, `(.L_x_9) ;  /* 0x0000012000017945 */ /* 0x000fe20003800200 */
[----:B-1----:R-:W-:Y:S01]  /*0620*/  IMAD.MOV.U32 R8, RZ, RZ, R4 ;  /* 0x000000ffff087224 */ /* 0x002fe200078e0004 */
[----:B------:R-:W-:Y:S02]  /*0630*/  LOP3.LUT P1, R6, R6, 0x3, RZ, 0xc0, !PT ;  /* 0x0000000306067812 */ /* 0x000fe4000782c0ff */
[----:B------:R-:W-:-:S11]  /*0640*/  ISETP.GT.U32.AND P0, PT, R7, -0x4, PT ;  /* 0xfffffffc0700780c */ /* 0x000fd60003f04070 */
[----:B------:R-:W-:Y:S05]  /*0650*/  @!P1 BRA `(.L_x_10) ;  /* 0x0000000000349947 */ /* 0x000fea0003800000 */
[----:B------:R-:W0:Y:S01]  /*0660*/  LDC.64 R14, c[0x0][0x380] ;  /* 0x0000e000ff0e7b82 */ /* 0x000e220000000a00 */
[----:B------:R-:W-:Y:S01]  /*0670*/  IADD3 R9, PT, PT, -R6, RZ, RZ ;  /* 0x000000ff06097210 */ /* 0x000fe20007ffe1ff */
[----:B------:R-:W-:-:S06]  /*0680*/  IMAD.MOV.U32 R8, RZ, RZ, R4 ;  /* 0x000000ffff087224 */ /* 0x000fcc00078e0004 */
[----:B------:R-:W1:Y:S02]  /*0690*/  LDC.64 R10, c[0x0][0x388] ;  /* 0x0000e200ff0a7b82 */ /* 0x000e640000000a00 */
.L_x_11:
[----:B0-2---:R-:W-:-:S06]  /*06a0*/  IMAD.WIDE R6, R8, 0x4, R14 ;  /* 0x0000000408067825 */ /* 0x005fcc00078e020e */
[----:B------:R-:W2:Y:S01]  /*06b0*/  LDG.E R7, desc[UR4][R6.64] ;  /* 0x0000000406077981 */ /* 0x000ea2000c1e1900 */
[----:B-1----:R-:W-:Y:S01]  /*06c0*/  IMAD.WIDE R12, R0, 0x4, R10 ;  /* 0x00000004000c7825 */ /* 0x002fe200078e020a */
[----:B------:R-:W-:-:S03]  /*06d0*/  IADD3 R8, PT, PT, R8, 0x1, RZ ;  /* 0x0000000108087810 */ /* 0x000fc60007ffe0ff */
[----:B------:R-:W-:Y:S02]  /*06e0*/  VIADD R9, R9, 0x1 ;  /* 0x0000000109097836 */ /* 0x000fe40000000000 */
[----:B------:R-:W-:-:S03]  /*06f0*/  VIADD R0, R0, 0x1 ;  /* 0x0000000100007836 */ /* 0x000fc60000000000 */
[----:B------:R-:W-:Y:S01]  /*0700*/  ISETP.NE.AND P1, PT, R9, RZ, PT ;  /* 0x000000ff0900720c */ /* 0x000fe20003f25270 */
[----:B--2---:R2:W-:-:S12]  /*0710*/  STG.E desc[UR4][R12.64], R7 ;  /* 0x000000070c007986 */ /* 0x0045d8000c101904 */
[----:B------:R-:W-:Y:S05]  /*0720*/  @P1 BRA `(.L_x_11) ;  /* 0xfffffffc00dc1947 */ /* 0x000fea000383ffff */
.L_x_10:
[----:B------:R-:W-:Y:S05]  /*0730*/  BSYNC.RECONVERGENT B1 ;  /* 0x0000000000017941 */ /* 0x000fea0003800200 */
.L_x_9:
[----:B------:R-:W-:Y:S05]  /*0740*/  @P0 BRA `(.L_x_8) ;  /* 0x0000000000580947 */ /* 0x000fea0003800000 */
[----:B------:R-:W0:Y:S01]  /*0750*/  LDC.64 R10, c[0x0][0x388] ;  /* 0x0000e200ff0a7b82 */ /* 0x000e220000000a00 */
[----:B------:R-:W-:-:S07]  /*0760*/  IMAD.IADD R9, R8, 0x1, -R5 ;  /* 0x0000000108097824 */ /* 0x000fce00078e0a05 */
[----:B--2---:R-:W1:Y:S01]  /*0770*/  LDC.64 R6, c[0x0][0x380] ;  /* 0x0000e000ff067b82 */ /* 0x004e620000000a00 */
[----:B0-----:R-:W-:-:S05]  /*0780*/  IADD3 R4, P1, PT, R10, 0x8, RZ ;  /* 0x000000080a047810 */ /* 0x001fca0007f3e0ff */
[----:B------:R-:W-:Y:S01]  /*0790*/  IMAD.X R5, RZ, RZ, R11, P1 ;  /* 0x000000ffff057224 */ /* 0x000fe200008e060b */
[----:B-1----:R-:W-:-:S04]  /*07a0*/  IADD3 R6, P0, PT, R6, 0x8, RZ ;  /* 0x0000000806067810 */ /* 0x002fc80007f1e0ff */
[----:B------:R-:W-:-:S09]  /*07b0*/  IADD3.X R7, PT, PT, RZ, R7, RZ, P0, !PT ;  /* 0x00000007ff077210 */ /* 0x000fd200007fe4ff */
.L_x_12:
[----:B------:R-:W-:-:S05]  /*07c0*/  IMAD.WIDE R10, R8, 0x4, R6 ;  /* 0x00000004080a7825 */ /* 0x000fca00078e0206 */
[----:B---3--:R-:W2:Y:S01]  /*07d0*/  LDG.E R15, desc[UR4][R10.64+-0x8] ;  /* 0xfffff8040a0f7981 */ /* 0x008ea2000c1e1900 */
[----:B------:R-:W-:-:S05]  /*07e0*/  IMAD.WIDE R12, R0, 0x4, R4 ;  /* 0x00000004000c7825 */ /* 0x000fca00078e0204 */
[----:B--2---:R3:W-:Y:S04]  /*07f0*/  STG.E desc[UR4][R12.64+-0x8], R15 ;  /* 0xfffff80f0c007986 */ /* 0x0047e8000c101904 */
[----:B------:R-:W2:Y:S04]  /*0800*/  LDG.E R17, desc[UR4][R10.64+-0x4] ;  /* 0xfffffc040a117981 */ /* 0x000ea8000c1e1900 */
[----:B--2---:R3:W-:Y:S04]  /*0810*/  STG.E desc[UR4][R12.64+-0x4], R17 ;  /* 0xfffffc110c007986 */ /* 0x0047e8000c101904 */
[----:B------:R-:W2:Y:S04]  /*0820*/  LDG.E R19, desc[UR4][R10.64] ;  /* 0x000000040a137981 */ /* 0x000ea8000c1e1900 */
[----:B--2---:R3:W-:Y:S04]  /*0830*/  STG.E desc[UR4][R12.64], R19 ;  /* 0x000000130c007986 */ /* 0x0047e8000c101904 */
[----:B------:R-:W2:Y:S01]  /*0840*/  LDG.E R21, desc[UR4][R10.64+0x4] ;  /* 0x000004040a157981 */ /* 0x000ea2000c1e1900 */
[----:B------:R-:W-:Y:S01]  /*0850*/  VIADD R9, R9, 0x4 ;  /* 0x0000000409097836 */ /* 0x000fe20000000000 */
[----:B------:R-:W-:Y:S01]  /*0860*/  IADD3 R8, PT, PT, R8, 0x4, RZ ;  /* 0x0000000408087810 */ /* 0x000fe20007ffe0ff */
[----:B------:R-:W-:-:S03]  /*0870*/  VIADD R0, R0, 0x4 ;  /* 0x0000000400007836 */ /* 0x000fc60000000000 */
[----:B------:R-:W-:Y:S01]  /*0880*/  ISETP.NE.AND P0, PT, R9, RZ, PT ;  /* 0x000000ff0900720c */ /* 0x000fe20003f05270 */
[----:B--2---:R3:W-:-:S12]  /*0890*/  STG.E desc[UR4][R12.64+0x4], R21 ;  /* 0x000004150c007986 */ /* 0x0047d8000c101904 */
[----:B------:R-:W-:Y:S05]  /*08a0*/  @P0 BRA `(.L_x_12) ;  /* 0xfffffffc00c40947 */ /* 0x000fea000383ffff */
.L_x_8:
[----:B------:R-:W-:Y:S05]  /*08b0*/  BSYNC.RECONVERGENT B0 ;  /* 0x0000000000007941 */ /* 0x000fea0003800200 */
.L_x_7:
[----:B------:R-:W-:-:S13]  /*08c0*/  ISETP.GE.AND P0, PT, R3, R2, PT ;  /* 0x000000020300720c */ /* 0x000fda0003f06270 */
[----:B------:R-:W-:Y:S05]  /*08d0*/  @P0 EXIT ;  /* 0x000000000000094d */ /* 0x000fea0003800000 */
[C---:B------:R-:W-:Y:S01]  /*08e0*/  IMAD.IADD R4, R2.reuse, 0x1, -R3 ;  /* 0x0000000102047824 */ /* 0x040fe200078e0a03 */
[----:B------:R-:W-:Y:S01]  /*08f0*/  IADD3 R5, PT, PT, -R2, R3, RZ ;  /* 0x0000000302057210 */ /* 0x000fe20007ffe1ff */
[----:B------:R-:W-:Y:S03]  /*0900*/  BSSY.RECONVERGENT B0, `(.L_x_13) ;  /* 0x0000010000007945 */ /* 0x000fe60003800200 */
[----:B------:R-:W-:Y:S02]  /*0910*/  LOP3.LUT P1, R4, R4, 0x3, RZ, 0xc0, !PT ;  /* 0x0000000304047812 */ /* 0x000fe4000782c0ff */
[----:B------:R-:W-:-:S11]  /*0920*/  ISETP.GT.U32.AND P0, PT, R5, -0x4, PT ;  /* 0xfffffffc0500780c */ /* 0x000fd60003f04070 */
[----:B------:R-:W-:Y:S05]  /*0930*/  @!P1 BRA `(.L_x_14) ;  /* 0x0000000000309947 */ /* 0x000fea0003800000 */
[----:B------:R-:W4:Y:S01]  /*0940*/  LDC.64 R10, c[0x0][0x380] ;  /* 0x0000e000ff0a7b82 */ /* 0x000f220000000a00 */
[----:B--23--:R-:W-:-:S07]  /*0950*/  IMAD.MOV R12, RZ, RZ, -R4 ;  /* 0x000000ffff0c7224 */ /* 0x00cfce00078e0a04 */
[----:B0-----:R-:W0:Y:S02]  /*0960*/  LDC.64 R6, c[0x0][0x388] ;  /* 0x0000e200ff067b82 */ /* 0x001e240000000a00 */
.L_x_15:
[----:B0---4-:R-:W-:-:S06]  /*0970*/  IMAD.WIDE R4, R3, 0x4, R10 ;  /* 0x0000000403047825 */ /* 0x011fcc00078e020a */
[----:B------:R-:W2:Y:S01]  /*0980*/  LDG.E R5, desc[UR4][R4.64] ;  /* 0x0000000404057981 */ /* 0x000ea2000c1e1900 */
[----:B01----:R-:W-:Y:S01]  /*0990*/  IMAD.WIDE R8, R0, 0x4, R6 ;  /* 0x0000000400087825 */ /* 0x003fe200078e0206 */
[----:B------:R-:W-:Y:S02]  /*09a0*/  IADD3 R12, PT, PT, R12, 0x1, RZ ;  /* 0x000000010c0c7810 */ /* 0x000fe40007ffe0ff */
[----:B------:R-:W-:Y:S01]  /*09b0*/  IADD3 R0, PT, PT, R0, 0x1, RZ ;  /* 0x0000000100007810 */ /* 0x000fe20007ffe0ff */
[----:B------:R-:W-:Y:S01]  /*09c0*/  VIADD R3, R3, 0x1 ;  /* 0x0000000103037836 */ /* 0x000fe20000000000 */
[----:B------:R-:W-:Y:S01]  /*09d0*/  ISETP.NE.AND P1, PT, R12, RZ, PT ;  /* 0x000000ff0c00720c */ /* 0x000fe20003f25270 */
[----:B--2---:R0:W-:-:S12]  /*09e0*/  STG.E desc[UR4][R8.64], R5 ;  /* 0x0000000508007986 */ /* 0x0041d8000c101904 */
[----:B------:R-:W-:Y:S05]  /*09f0*/  @P1 BRA `(.L_x_15) ;  /* 0xfffffffc00dc1947 */ /* 0x000fea000383ffff */
.L_x_14:
[----:B------:R-:W-:Y:S05]  /*0a00*/  BSYNC.RECONVERGENT B0 ;  /* 0x0000000000007941 */ /* 0x000fea0003800200 */
.L_x_13:
[----:B------:R-:W-:Y:S05]  /*0a10*/  @P0 EXIT ;  /* 0x000000000000094d */ /* 0x000fea0003800000 */
[----:B0-----:R-:W0:Y:S01]  /*0a20*/  LDC.64 R4, c[0x0][0x388] ;  /* 0x0000e200ff047b82 */ /* 0x001e220000000a00 */
[----:B------:R-:W-:-:S07]  /*0a30*/  IMAD.IADD R2, R3, 0x1, -R2 ;  /* 0x0000000103027824 */ /* 0x000fce00078e0a02 */
[----:B--2---:R-:W2:Y:S01]  /*0a40*/  LDC.64 R6, c[0x0][0x380] ;  /* 0x0000e000ff067b82 */ /* 0x004ea20000000a00 */
[----:B0-----:R-:W-:-:S05]  /*0a50*/  IADD3 R4, P1, PT, R4, 0x8, RZ ;  /* 0x0000000804047810 */ /* 0x001fca0007f3e0ff */
[----:B------:R-:W-:Y:S01]  /*0a60*/  IMAD.X R5, RZ, RZ, R5, P1 ;  /* 0x000000ffff057224 */ /* 0x000fe200008e0605 */
[----:B--2---:R-:W-:-:S04]  /*0a70*/  IADD3 R6, P0, PT, R6, 0x8, RZ ;  /* 0x0000000806067810 */ /* 0x004fc80007f1e0ff */
[----:B------:R-:W-:-:S09]  /*0a80*/  IADD3.X R7, PT, PT, RZ, R7, RZ, P0, !PT ;  /* 0x00000007ff077210 */ /* 0x000fd200007fe4ff */
.L_x_16:
[----:B-1----:R-:W-:-:S05]  /*0a90*/  IMAD.WIDE R8, R3, 0x4, R6 ;  /* 0x0000000403087825 */ /* 0x002fca00078e0206 */
[----:B0--3--:R-:W2:Y:S01]  /*0aa0*/  LDG.E R13, desc[UR4][R8.64+-0x8] ;  /* 0xfffff804080d7981 */ /* 0x009ea2000c1e1900 */
[----:B------:R-:W-:-:S05]  /*0ab0*/  IMAD.WIDE R10, R0, 0x4, R4 ;  /* 0x00000004000a7825 */ /* 0x000fca00078e0204 */
[----:B--2---:R0:W-:Y:S04]  /*0ac0*/  STG.E desc[UR4][R10.64+-0x8], R13 ;  /* 0xfffff80d0a007986 */ /* 0x0041e8000c101904 */
[----:B------:R-:W2:Y:S04]  /*0ad0*/  LDG.E R15, desc[UR4][R8.64+-0x4] ;  /* 0xfffffc04080f7981 */ /* 0x000ea8000c1e1900 */
[----:B--2---:R0:W-:Y:S04]  /*0ae0*/  STG.E desc[UR4][R10.64+-0x4], R15 ;  /* 0xfffffc0f0a007986 */ /* 0x0041e8000c101904 */
[----:B------:R-:W2:Y:S01]  /*0af0*/  LDG.E R17, desc[UR4][R8.64] ;  /* 0x0000000408117981 */ /* 0x000ea2000c1e1900 */
[----:B------:R-:W-:-:S04]  /*0b00*/  IADD3 R2, PT, PT, R2, 0x4, RZ ;  /* 0x0000000402027810 */ /* 0x000fc80007ffe0ff */
[----:B------:R-:W-:Y:S01]  /*0b10*/  ISETP.NE.AND P0, PT, R2, RZ, PT ;  /* 0x000000ff0200720c */ /* 0x000fe20003f05270 */
[----:B--2---:R0:W-:Y:S04]  /*0b20*/  STG.E desc[UR4][R10.64], R17 ;  /* 0x000000110a007986 */ /* 0x0041e8000c101904 */
[----:B------:R-:W2:Y:S04]  /*0b30*/  LDG.E R19, desc[UR4][R8.64+0x4] ;  /* 0x0000040408137981 */ /* 0x000ea8000c1e1900 */
[----:B--2---:R0:W-:Y:S04]  /*0b40*/  STG.E desc[UR4][R10.64+0x4], R19 ;  /* 0x000004130a007986 */ /* 0x0041e8000c101904 */
[----:B------:R-:W-:Y:S05]  /*0b50*/  @!P0 EXIT ;  /* 0x000000000000894d */ /* 0x000fea0003800000 */
[----:B------:R-:W-:Y:S01]  /*0b60*/  VIADD R3, R3, 0x4 ;  /* 0x0000000403037836 */ /* 0x000fe20000000000 */
[----:B------:R-:W-:Y:S01]  /*0b70*/  IADD3 R0, PT, PT, R0, 0x4, RZ ;  /* 0x0000000400007810 */ /* 0x000fe20007ffe0ff */
[----:B------:R-:W-:Y:S06]  /*0b80*/  BRA `(.L_x_16) ;  /* 0xfffffffc00c07947 */ /* 0x000fec000383ffff */
.L_x_17:
[----:B------:R-:W-:-:S00]  /*0b90*/  BRA `(.L_x_17) ;  /* 0xfffffffc00fc7947 */ /* 0x000fc0000383ffff */
[----:B------:R-:W-:-:S00]  /*0ba0*/  NOP ;  /* 0x0000000000007918 */ /* 0x000fc00000000000 */
        /* <DEDUP_REMOVED lines=13> */
.L_x_18:


//--------------------- .nv.shared.reserved.0     --------------------------
	.section	.nv.shared.reserved.0,"aw",@nobits
	.weak		__nv_reservedSMEM_offset_0_alias
	.size		__nv_reservedSMEM_offset_0_alias, 0, 64
	.other		__nv_reservedSMEM_offset_0_alias,@"STO_CUDA_RESERVED_SHARED STV_DEFAULT"
__nv_reservedSMEM_offset_0_alias:
	.zero		0
	.zero		64


//--------------------- .nv.constant0._Z10cuda_mergePKiPiii --------------------------
	.section	.nv.constant0._Z10cuda_mergePKiPiii,"a",@progbits
	.sectionflags	@""
	.align	4
.nv.constant0._Z10cuda_mergePKiPiii:
	.zero		920


//--------------------- SYMBOLS --------------------------

	.type		.nv.reservedSmem.offset0,@object
	.size		.nv.reservedSmem.offset0,0x4
